//
// Generated by NVIDIA NVVM Compiler
//
// Compiler Build ID: CL-36424714
// Cuda compilation tools, release 13.0, V13.0.88
// Based on NVVM 20.0.0
//

.version 9.0
.target sm_100
.address_size 64

	// .globl	_Z19collateSegments_gpuPiS_S_i

.visible .entry _Z19collateSegments_gpuPiS_S_i(
	.param .u64 .ptr .align 1 _Z19collateSegments_gpuPiS_S_i_param_0,
	.param .u64 .ptr .align 1 _Z19collateSegments_gpuPiS_S_i_param_1,
	.param .u64 .ptr .align 1 _Z19collateSegments_gpuPiS_S_i_param_2,
	.param .u32 _Z19collateSegments_gpuPiS_S_i_param_3
)
{
	.reg .pred 	%p<4>;
	.reg .b32 	%r<19>;
	.reg .b64 	%rd<13>;

	ld.param.u64 	%rd4, [_Z19collateSegments_gpuPiS_S_i_param_0];
	ld.param.u64 	%rd5, [_Z19collateSegments_gpuPiS_S_i_param_1];
	ld.param.u64 	%rd6, [_Z19collateSegments_gpuPiS_S_i_param_2];
	ld.param.u32 	%r6, [_Z19collateSegments_gpuPiS_S_i_param_3];
	mov.u32 	%r7, %ntid.x;
	mov.u32 	%r8, %nctaid.x;
	mul.lo.s32 	%r1, %r7, %r8;
	mov.u32 	%r9, %ctaid.x;
	mov.u32 	%r10, %tid.x;
	mad.lo.s32 	%r11, %r9, %r7, %r10;
	mov.u32 	%r12, %ctaid.y;
	mov.u32 	%r13, %ntid.y;
	mov.u32 	%r14, %tid.y;
	mad.lo.s32 	%r15, %r12, %r13, %r14;
	mad.lo.s32 	%r18, %r15, %r1, %r11;
	setp.ge.s32 	%p1, %r18, %r6;
	@%p1 bra 	$L__BB0_5;
	cvta.to.global.u64 	%rd1, %rd4;
	cvta.to.global.u64 	%rd2, %rd5;
	cvta.to.global.u64 	%rd3, %rd6;
$L__BB0_2:
	mul.wide.s32 	%rd7, %r18, 4;
	add.s64 	%rd8, %rd1, %rd7;
	ld.global.u32 	%r4, [%rd8];
	ld.global.u32 	%r16, [%rd8+4];
	setp.eq.s32 	%p2, %r4, %r16;
	@%p2 bra 	$L__BB0_4;
	add.s64 	%rd10, %rd2, %rd7;
	ld.global.u32 	%r17, [%rd10];
	mul.wide.s32 	%rd11, %r4, 4;
	add.s64 	%rd12, %rd3, %rd11;
	st.global.u32 	[%rd12], %r17;
$L__BB0_4:
	add.s32 	%r18, %r18, %r1;
	setp.le.s32 	%p3, %r18, %r6;
	@%p3 bra 	$L__BB0_2;
$L__BB0_5:
	ret;

}


// ===== COMPILED SASS (sm_100) =====

	.target	sm_100

	.elftype	@"ET_EXEC"


//--------------------- .note.nv.tkinfo           --------------------------
	.section	.note.nv.tkinfo,"",@"SHT_NOTE"
	.sectionflags	@"SHF_NOTE_NV_TKINFO"
	.tkinfo
        /*0018*/ 	.word	0x00000002
        /*0030*/ 	.string	""
        /*0030*/ 	.string	"ptxas"
        /*0030*/ 	.string	"Cuda compilation tools, release 13.0, V13.0.88"
        /*0030*/ 	.string	"Build cuda_13.0.r13.0/compiler.36424714_0"
        /*0030*/ 	.string	"-arch sm_100 -m 64 "



//--------------------- .note.nv.cuinfo           --------------------------
	.section	.note.nv.cuinfo,"",@"SHT_NOTE"
	.sectionflags	@"SHF_NOTE_NV_CUINFO"
        /*0018*/ 	.short	0x0002
        /*001a*/ 	.short	0x0064
        /*001c*/ 	.short	0x0082
	.zero		2


//--------------------- .nv.info                  --------------------------
	.section	.nv.info,"",@"SHT_CUDA_INFO"
	.align	4


	//----- nvinfo : EIATTR_REGCOUNT
	.align		4
        /*0000*/ 	.byte	0x04, 0x2f
        /*0002*/ 	.short	(.L_1 - .L_0)
	.align		4
.L_0:
        /*0004*/ 	.word	index@(_Z19collateSegments_gpuPiS_S_i)
        /*0008*/ 	.word	0x00000012


	//----- nvinfo : EIATTR_FRAME_SIZE
	.align		4
.L_1:
        /*000c*/ 	.byte	0x04, 0x11
        /*000e*/ 	.short	(.L_3 - .L_2)
	.align		4
.L_2:
        /*0010*/ 	.word	index@(_Z19collateSegments_gpuPiS_S_i)
        /*0014*/ 	.word	0x00000000


	//----- nvinfo : EIATTR_MIN_STACK_SIZE
	.align		4
.L_3:
        /*0018*/ 	.byte	0x04, 0x12
        /*001a*/ 	.short	(.L_5 - .L_4)
	.align		4
.L_4:
        /*001c*/ 	.word	index@(_Z19collateSegments_gpuPiS_S_i)
        /*0020*/ 	.word	0x00000000
.L_5:


//--------------------- .nv.compat                --------------------------
	.section	.nv.compat,"",@"SHT_CUDA_COMPAT_INFO"
	.align	4
        /*0000*/ 	.byte	0x02, 0x09, 0x00, 0x00, 0x02, 0x02, 0x01, 0x00, 0x02, 0x05, 0x05, 0x00, 0x03, 0x07, 0x01, 0x01
        /*0010*/ 	.byte	0x02, 0x03, 0x00, 0x00, 0x02, 0x06, 0x01, 0x00, 0x04, 0x0b, 0x08, 0x00, 0x09, 0x00, 0x00, 0x00
        /*0020*/ 	.byte	0x00, 0x00, 0x00, 0x00


//--------------------- .nv.info._Z19collateSegments_gpuPiS_S_i --------------------------
	.section	.nv.info._Z19collateSegments_gpuPiS_S_i,"",@"SHT_CUDA_INFO"
	.sectionflags	@""
	.align	4


	//----- nvinfo : EIATTR_CUDA_API_VERSION
	.align		4
        /*0000*/ 	.byte	0x04, 0x37
        /*0002*/ 	.short	(.L_7 - .L_6)
.L_6:
        /*0004*/ 	.word	0x00000082


	//----- nvinfo : EIATTR_KPARAM_INFO
	.align		4
.L_7:
        /*0008*/ 	.byte	0x04, 0x17
        /*000a*/ 	.short	(.L_9 - .L_8)
.L_8:
        /*000c*/ 	.word	0x00000000
        /*0010*/ 	.short	0x0003
        /*0012*/ 	.short	0x0018
        /*0014*/ 	.byte	0x00, 0xf0, 0x11, 0x00


	//----- nvinfo : EIATTR_KPARAM_INFO
	.align		4
.L_9:
        /*0018*/ 	.byte	0x04, 0x17
        /*001a*/ 	.short	(.L_11 - .L_10)
.L_10:
        /*001c*/ 	.word	0x00000000
        /*0020*/ 	.short	0x0002
        /*0022*/ 	.short	0x0010
        /*0024*/ 	.byte	0x00, 0xf5, 0x21, 0x00


	//----- nvinfo : EIATTR_KPARAM_INFO
	.align		4
.L_11:
        /*0028*/ 	.byte	0x04, 0x17
        /*002a*/ 	.short	(.L_13 - .L_12)
.L_12:
        /*002c*/ 	.word	0x00000000
        /*0030*/ 	.short	0x0001
        /*0032*/ 	.short	0x0008
        /*0034*/ 	.byte	0x00, 0xf5, 0x21, 0x00


	//----- nvinfo : EIATTR_KPARAM_INFO
	.align		4
.L_13:
        /*0038*/ 	.byte	0x04, 0x17
        /*003a*/ 	.short	(.L_15 - .L_14)
.L_14:
        /*003c*/ 	.word	0x00000000
        /*0040*/ 	.short	0x0000
        /*0042*/ 	.short	0x0000
        /*0044*/ 	.byte	0x00, 0xf5, 0x21, 0x00


	//----- nvinfo : EIATTR_SPARSE_MMA_MASK
	.align		4
.L_15:
        /*0048*/ 	.byte	0x03, 0x50
        /*004a*/ 	.short	0x0000


	//----- nvinfo : EIATTR_MAXREG_COUNT
	.align		4
        /*004c*/ 	.byte	0x03, 0x1b
        /*004e*/ 	.short	0x00ff


	//----- nvinfo : EIATTR_MERCURY_ISA_VERSION
	.align		4
        /*0050*/ 	.byte	0x03, 0x5f
        /*0052*/ 	.short	0x0101


	//----- nvinfo : EIATTR_VRC_CTA_INIT_COUNT
	.align		4
        /*0054*/ 	.byte	0x02, 0x4a
	.zero		1
	.zero		1


	//----- nvinfo : EIATTR_EXIT_INSTR_OFFSETS
	.align		4
        /*0058*/ 	.byte	0x04, 0x1c
        /*005a*/ 	.short	(.L_17 - .L_16)


	//   ....[0]....
.L_16:
        /*005c*/ 	.word	0x000000f0


	//   ....[1]....
        /*0060*/ 	.word	0x00000290


	//----- nvinfo : EIATTR_CRS_STACK_SIZE
	.align		4
.L_17:
        /*0064*/ 	.byte	0x04, 0x1e
        /*0066*/ 	.short	(.L_19 - .L_18)
.L_18:
        /*0068*/ 	.word	0x00000000


	//----- nvinfo : EIATTR_CBANK_PARAM_SIZE
	.align		4
.L_19:
        /*006c*/ 	.byte	0x03, 0x19
        /*006e*/ 	.short	0x001c


	//----- nvinfo : EIATTR_PARAM_CBANK
	.align		4
        /*0070*/ 	.byte	0x04, 0x0a
        /*0072*/ 	.short	(.L_21 - .L_20)
	.align		4
.L_20:
        /*0074*/ 	.word	index@(.nv.constant0._Z19collateSegments_gpuPiS_S_i)
        /*0078*/ 	.short	0x0380
        /*007a*/ 	.short	0x001c


	//----- nvinfo : EIATTR_SW_WAR
	.align		4
.L_21:
        /*007c*/ 	.byte	0x04, 0x36
        /*007e*/ 	.short	(.L_23 - .L_22)
.L_22:
        /*0080*/ 	.word	0x00000008
.L_23:


//--------------------- .nv.callgraph             --------------------------
	.section	.nv.callgraph,"",@"SHT_CUDA_CALLGRAPH"
	.align	4
	.sectionentsize	8
	.align		4
        /*0000*/ 	.word	0x00000000
	.align		4
        /*0004*/ 	.word	0xffffffff
	.align		4
        /*0008*/ 	.word	0x00000000
	.align		4
        /*000c*/ 	.word	0xfffffffe
	.align		4
        /*0010*/ 	.word	0x00000000
	.align		4
        /*0014*/ 	.word	0xfffffffd
	.align		4
        /*0018*/ 	.word	0x00000000
	.align		4
        /*001c*/ 	.word	0xfffffffc


//--------------------- .text._Z19collateSegments_gpuPiS_S_i --------------------------
	.section	.text._Z19collateSegments_gpuPiS_S_i,"ax",@progbits
	.align	128
        .global         _Z19collateSegments_gpuPiS_S_i
        .type           _Z19collateSegments_gpuPiS_S_i,@function
        .size           _Z19collateSegments_gpuPiS_S_i,(.L_x_4 - _Z19collateSegments_gpuPiS_S_i)
        .other          _Z19collateSegments_gpuPiS_S_i,@"STO_CUDA_ENTRY STV_DEFAULT"
_Z19collateSegments_gpuPiS_S_i:
.text._Z19collateSegments_gpuPiS_S_i:
[----:B------:R-:W-:Y:S01]  /*0000*/  LDC R1, c[0x0][0x37c] ;  /* 0x0000df00ff017b82 */ /* 0x000fe20000000800 */
[----:B------:R-:W0:Y:S01]  /*0010*/  S2R R0, SR_CTAID.X ;  /* 0x0000000000007919 */ /* 0x000e220000002500 */
[----:B------:R-:W1:Y:S06]  /*0020*/  LDCU UR5, c[0x0][0x360] ;  /* 0x00006c00ff0577ac */ /* 0x000e6c0008000800 */
[----:B------:R-:W2:Y:S01]  /*0030*/  S2UR UR6, SR_CTAID.Y ;  /* 0x00000000000679c3 */ /* 0x000ea20000002600 */
[----:B------:R-:W0:Y:S01]  /*0040*/  S2R R3, SR_TID.X ;  /* 0x0000000000037919 */ /* 0x000e220000002100 */
[----:B------:R-:W1:Y:S01]  /*0050*/  LDCU UR4, c[0x0][0x370] ;  /* 0x00006e00ff0477ac */ /* 0x000e620008000800 */
[----:B------:R-:W2:Y:S01]  /*0060*/  S2R R5, SR_TID.Y ;  /* 0x0000000000057919 */ /* 0x000ea20000002200 */
[----:B------:R-:W3:Y:S04]  /*0070*/  LDCU UR7, c[0x0][0x398] ;  /* 0x00007300ff0777ac */ /* 0x000ee80008000800 */
[----:B------:R-:W2:Y:S01]  /*0080*/  LDC R2, c[0x0][0x364] ;  /* 0x0000d900ff027b82 */ /* 0x000ea20000000800 */
[----:B-1----:R-:W-:-:S02]  /*0090*/  UIMAD UR4, UR5, UR4, URZ ;  /* 0x00000004050472a4 */ /* 0x002fc4000f8e02ff */
[----:B0-----:R-:W-:Y:S01]  /*00a0*/  IMAD R0, R0, UR5, R3 ;  /* 0x0000000500007c24 */ /* 0x001fe2000f8e0203 */
[----:B------:R-:W0:Y:S01]  /*00b0*/  LDCU UR5, c[0x0][0x398] ;  /* 0x00007300ff0577ac */ /* 0x000e220008000800 */
[----:B--2---:R-:W-:-:S04]  /*00c0*/  IMAD R3, R2, UR6, R5 ;  /* 0x0000000602037c24 */ /* 0x004fc8000f8e0205 */
[----:B------:R-:W-:-:S05]  /*00d0*/  IMAD R0, R3, UR4, R0 ;  /* 0x0000000403007c24 */ /* 0x000fca000f8e0200 */
[----:B---3--:R-:W-:-:S13]  /*00e0*/  ISETP.GE.AND P0, PT, R0, UR7, PT ;  /* 0x0000000700007c0c */ /* 0x008fda000bf06270 */
[----:B0-----:R-:W-:Y:S05]  /*00f0*/  @P0 EXIT ;  /* 0x000000000000094d */ /* 0x001fea0003800000 */
[----:B------:R-:W0:Y:S08]  /*0100*/  LDC.64 R14, c[0x0][0x358] ;  /* 0x0000d600ff0e7b82 */ /* 0x000e300000000a00 */
[----:B------:R-:W1:Y:S08]  /*0110*/  LDC.64 R6, c[0x0][0x380] ;  /* 0x0000e000ff067b82 */ /* 0x000e700000000a00 */
[----:B------:R-:W2:Y:S08]  /*0120*/  LDC.64 R8, c[0x0][0x388] ;  /* 0x0000e200ff087b82 */ /* 0x000eb00000000a00 */
[----:B------:R-:W3:Y:S02]  /*0130*/  LDC.64 R10, c[0x0][0x390] ;  /* 0x0000e400ff0a7b82 */ /* 0x000ee40000000a00 */
.L_x_2:
[----:B0-----:R-:W-:Y:S01]  /*0140*/  R2UR UR6, R14 ;  /* 0x000000000e0672ca */ /* 0x001fe200000e0000 */
[----:B-1----:R-:W-:Y:S01]  /*0150*/  IMAD.WIDE R2, R0, 0x4, R6 ;  /* 0x0000000400027825 */ /* 0x002fe200078e0206 */
[C---:B------:R-:W-:Y:S02]  /*0160*/  R2UR UR7, R15.reuse ;  /* 0x000000000f0772ca */ /* 0x040fe400000e0000 */
[----:B------:R-:W-:Y:S02]  /*0170*/  R2UR UR8, R14 ;  /* 0x000000000e0872ca */ /* 0x000fe400000e0000 */
[----:B------:R-:W-:-:S09]  /*0180*/  R2UR UR9, R15 ;  /* 0x000000000f0972ca */ /* 0x000fd200000e0000 */
[----:B------:R-:W4:Y:S04]  /*0190*/  LDG.E R13, desc[UR6][R2.64] ;  /* 0x00000006020d7981 */ /* 0x000f28000c1e1900 */
[----:B------:R-:W4:Y:S01]  /*01a0*/  LDG.E R4, desc[UR8][R2.64+0x4] ;  /* 0x0000040802047981 */ /* 0x000f22000c1e1900 */
[----:B------:R-:W-:Y:S01]  /*01b0*/  IMAD.MOV.U32 R5, RZ, RZ, R0 ;  /* 0x000000ffff057224 */ /* 0x000fe200078e0000 */
[----:B------:R-:W-:Y:S01]  /*01c0*/  BSSY.RECONVERGENT B0, `(.L_x_0) ;  /* 0x000000b000007945 */ /* 0x000fe20003800200 */
[----:B------:R-:W-:-:S05]  /*01d0*/  VIADD R0, R0, UR4 ;  /* 0x0000000400007c36 */ /* 0x000fca0008000000 */
[----:B------:R-:W-:Y:S02]  /*01e0*/  ISETP.GT.AND P1, PT, R0, UR5, PT ;  /* 0x0000000500007c0c */ /* 0x000fe4000bf24270 */
[----:B----4-:R-:W-:-:S13]  /*01f0*/  ISETP.NE.AND P0, PT, R13, R4, PT ;  /* 0x000000040d00720c */ /* 0x010fda0003f05270 */
[----:B------:R-:W-:Y:S05]  /*0200*/  @!P0 BRA `(.L_x_1) ;  /* 0x0000000000188947 */ /* 0x000fea0003800000 */
[----:B------:R-:W-:Y:S01]  /*0210*/  R2UR UR6, R14 ;  /* 0x000000000e0672ca */ /* 0x000fe200000e0000 */
[----:B--2---:R-:W-:Y:S01]  /*0220*/  IMAD.WIDE R2, R5, 0x4, R8 ;  /* 0x0000000405027825 */ /* 0x004fe200078e0208 */
[----:B------:R-:W-:-:S13]  /*0230*/  R2UR UR7, R15 ;  /* 0x000000000f0772ca */ /* 0x000fda00000e0000 */
[----:B------:R-:W2:Y:S01]  /*0240*/  LDG.E R3, desc[UR6][R2.64] ;  /* 0x0000000602037981 */ /* 0x000ea2000c1e1900 */
[----:B---3--:R-:W-:-:S05]  /*0250*/  IMAD.WIDE R4, R13, 0x4, R10 ;  /* 0x000000040d047825 */ /* 0x008fca00078e020a */
[----:B--2---:R0:W-:Y:S02]  /*0260*/  STG.E desc[UR6][R4.64], R3 ;  /* 0x0000000304007986 */ /* 0x0041e4000c101906 */
.L_x_1:
[----:B------:R-:W-:Y:S05]  /*0270*/  BSYNC.RECONVERGENT B0 ;  /* 0x0000000000007941 */ /* 0x000fea0003800200 */
.L_x_0:
[----:B------:R-:W-:Y:S05]  /*0280*/  @!P1 BRA `(.L_x_2) ;  /* 0xfffffffc00ac9947 */ /* 0x000fea000383ffff */
[----:B------:R-:W-:Y:S05]  /*0290*/  EXIT ;  /* 0x000000000000794d */ /* 0x000fea0003800000 */
.L_x_3:
[----:B------:R-:W-:-:S00]  /*02a0*/  BRA `(.L_x_3) ;  /* 0xfffffffc00fc7947 */ /* 0x000fc0000383ffff */
[----:B------:R-:W-:-:S00]  /*02b0*/  NOP ;  /* 0x0000000000007918 */ /* 0x000fc00000000000 */
        /* <DEDUP_REMOVED lines=12> */
.L_x_4:


//--------------------- .nv.shared.reserved.0     --------------------------
	.section	.nv.shared.reserved.0,"aw",@nobits
	.weak		__nv_reservedSMEM_offset_0_alias
	.size		__nv_reservedSMEM_offset_0_alias, 0, 64
	.other		__nv_reservedSMEM_offset_0_alias,@"STO_CUDA_RESERVED_SHARED STV_DEFAULT"
__nv_reservedSMEM_offset_0_alias:
	.zero		0
	.zero		64


//--------------------- .nv.constant0._Z19collateSegments_gpuPiS_S_i --------------------------
	.section	.nv.constant0._Z19collateSegments_gpuPiS_S_i,"a",@progbits
	.sectionflags	@""
	.align	4
.nv.constant0._Z19collateSegments_gpuPiS_S_i:
	.zero		924


//--------------------- SYMBOLS --------------------------

	.type		.nv.reservedSmem.offset0,@object
	.size		.nv.reservedSmem.offset0,0x4
